//
// Generated by NVIDIA NVVM Compiler
//
// Compiler Build ID: CL-36424714
// Cuda compilation tools, release 13.0, V13.0.88
// Based on NVVM 20.0.0
//

.version 9.0
.target sm_100
.address_size 64

	// .globl	_Z9fastwave1PdS_S_S_iii

.visible .entry _Z9fastwave1PdS_S_S_iii(
	.param .u64 .ptr .align 1 _Z9fastwave1PdS_S_S_iii_param_0,
	.param .u64 .ptr .align 1 _Z9fastwave1PdS_S_S_iii_param_1,
	.param .u64 .ptr .align 1 _Z9fastwave1PdS_S_S_iii_param_2,
	.param .u64 .ptr .align 1 _Z9fastwave1PdS_S_S_iii_param_3,
	.param .u32 _Z9fastwave1PdS_S_S_iii_param_4,
	.param .u32 _Z9fastwave1PdS_S_S_iii_param_5,
	.param .u32 _Z9fastwave1PdS_S_S_iii_param_6
)
{
	.reg .pred 	%p<5>;
	.reg .b32 	%r<32>;
	.reg .b64 	%rd<24>;
	.reg .b64 	%fd<20>;

	ld.param.u64 	%rd1, [_Z9fastwave1PdS_S_S_iii_param_0];
	ld.param.u64 	%rd2, [_Z9fastwave1PdS_S_S_iii_param_1];
	ld.param.u64 	%rd3, [_Z9fastwave1PdS_S_S_iii_param_2];
	ld.param.u64 	%rd4, [_Z9fastwave1PdS_S_S_iii_param_3];
	ld.param.u32 	%r10, [_Z9fastwave1PdS_S_S_iii_param_4];
	ld.param.u32 	%r8, [_Z9fastwave1PdS_S_S_iii_param_5];
	ld.param.u32 	%r9, [_Z9fastwave1PdS_S_S_iii_param_6];
	mov.u32 	%r11, %ctaid.x;
	mov.u32 	%r1, %ntid.x;
	mul.lo.s32 	%r2, %r11, %r1;
	mov.u32 	%r12, %tid.x;
	add.s32 	%r3, %r2, %r12;
	mov.u32 	%r13, %ctaid.y;
	mov.u32 	%r4, %ntid.y;
	mul.lo.s32 	%r5, %r13, %r4;
	mov.u32 	%r14, %tid.y;
	add.s32 	%r6, %r5, %r14;
	mov.u32 	%r15, %ctaid.z;
	mov.u32 	%r16, %ntid.z;
	mul.lo.s32 	%r17, %r15, %r16;
	mov.u32 	%r18, %tid.z;
	add.s32 	%r7, %r17, %r18;
	add.s32 	%r19, %r16, %r17;
	add.s32 	%r20, %r19, -1;
	add.s32 	%r21, %r10, -2;
	min.u32 	%r22, %r20, %r21;
	setp.gt.u32 	%p1, %r7, %r22;
	@%p1 bra 	$L__BB0_4;
	add.s32 	%r23, %r5, %r4;
	add.s32 	%r24, %r23, -1;
	add.s32 	%r25, %r8, -1;
	setp.lt.u32 	%p2, %r24, %r25;
	selp.b32 	%r26, %r23, %r8, %p2;
	add.s32 	%r27, %r26, -1;
	setp.gt.u32 	%p3, %r6, %r27;
	@%p3 bra 	$L__BB0_4;
	add.s32 	%r28, %r1, %r2;
	add.s32 	%r29, %r28, -1;
	add.s32 	%r30, %r9, -2;
	min.u32 	%r31, %r29, %r30;
	setp.gt.u32 	%p4, %r3, %r31;
	@%p4 bra 	$L__BB0_4;
	cvta.to.global.u64 	%rd5, %rd2;
	mul.wide.u32 	%rd6, %r7, 819200;
	add.s64 	%rd7, %rd5, %rd6;
	mul.wide.u32 	%rd8, %r6, 2560;
	add.s64 	%rd9, %rd7, %rd8;
	mul.wide.u32 	%rd10, %r3, 8;
	add.s64 	%rd11, %rd9, %rd10;
	ld.global.nc.f64 	%fd1, [%rd11+8];
	ld.global.nc.f64 	%fd2, [%rd11];
	sub.f64 	%fd3, %fd1, %fd2;
	cvta.to.global.u64 	%rd12, %rd3;
	add.s64 	%rd13, %rd12, %rd6;
	add.s64 	%rd14, %rd13, %rd8;
	add.s64 	%rd15, %rd14, %rd10;
	ld.global.nc.f64 	%fd4, [%rd15+8];
	ld.global.nc.f64 	%fd5, [%rd15];
	add.f64 	%fd6, %fd4, %fd5;
	mul.f64 	%fd7, %fd6, 0d3FE0000000000000;
	cvta.to.global.u64 	%rd16, %rd4;
	add.s64 	%rd17, %rd16, %rd6;
	add.s64 	%rd18, %rd17, %rd8;
	add.s64 	%rd19, %rd18, %rd10;
	ld.global.nc.f64 	%fd8, [%rd19+819200];
	ld.global.nc.f64 	%fd9, [%rd19];
	add.f64 	%fd10, %fd8, %fd9;
	ld.global.nc.f64 	%fd11, [%rd19+819208];
	ld.global.nc.f64 	%fd12, [%rd19+8];
	add.f64 	%fd13, %fd11, %fd12;
	sub.f64 	%fd14, %fd10, %fd13;
	mul.f64 	%fd15, %fd7, %fd14;
	sub.f64 	%fd16, %fd8, %fd9;
	add.f64 	%fd17, %fd16, %fd13;
	div.rn.f64 	%fd18, %fd15, %fd17;
	add.f64 	%fd19, %fd3, %fd18;
	cvta.to.global.u64 	%rd20, %rd1;
	add.s64 	%rd21, %rd20, %rd6;
	add.s64 	%rd22, %rd21, %rd8;
	add.s64 	%rd23, %rd22, %rd10;
	st.global.f64 	[%rd23], %fd19;
$L__BB0_4:
	ret;

}
	// .globl	_Z9fastwave2PdS_S_S_iii
.visible .entry _Z9fastwave2PdS_S_S_iii(
	.param .u64 .ptr .align 1 _Z9fastwave2PdS_S_S_iii_param_0,
	.param .u64 .ptr .align 1 _Z9fastwave2PdS_S_S_iii_param_1,
	.param .u64 .ptr .align 1 _Z9fastwave2PdS_S_S_iii_param_2,
	.param .u64 .ptr .align 1 _Z9fastwave2PdS_S_S_iii_param_3,
	.param .u32 _Z9fastwave2PdS_S_S_iii_param_4,
	.param .u32 _Z9fastwave2PdS_S_S_iii_param_5,
	.param .u32 _Z9fastwave2PdS_S_S_iii_param_6
)
{
	.reg .pred 	%p<5>;
	.reg .b32 	%r<32>;
	.reg .b64 	%rd<24>;
	.reg .b64 	%fd<20>;

	ld.param.u64 	%rd1, [_Z9fastwave2PdS_S_S_iii_param_0];
	ld.param.u64 	%rd2, [_Z9fastwave2PdS_S_S_iii_param_1];
	ld.param.u64 	%rd3, [_Z9fastwave2PdS_S_S_iii_param_2];
	ld.param.u64 	%rd4, [_Z9fastwave2PdS_S_S_iii_param_3];
	ld.param.u32 	%r10, [_Z9fastwave2PdS_S_S_iii_param_4];
	ld.param.u32 	%r8, [_Z9fastwave2PdS_S_S_iii_param_5];
	ld.param.u32 	%r9, [_Z9fastwave2PdS_S_S_iii_param_6];
	mov.u32 	%r11, %ctaid.x;
	mov.u32 	%r1, %ntid.x;
	mul.lo.s32 	%r2, %r11, %r1;
	mov.u32 	%r12, %tid.x;
	add.s32 	%r3, %r2, %r12;
	mov.u32 	%r13, %ctaid.y;
	mov.u32 	%r4, %ntid.y;
	mul.lo.s32 	%r5, %r13, %r4;
	mov.u32 	%r14, %tid.y;
	add.s32 	%r6, %r5, %r14;
	mov.u32 	%r15, %ctaid.z;
	mov.u32 	%r16, %ntid.z;
	mul.lo.s32 	%r17, %r15, %r16;
	mov.u32 	%r18, %tid.z;
	add.s32 	%r7, %r17, %r18;
	add.s32 	%r19, %r16, %r17;
	add.s32 	%r20, %r19, -1;
	add.s32 	%r21, %r10, -2;
	min.u32 	%r22, %r20, %r21;
	setp.gt.u32 	%p1, %r7, %r22;
	@%p1 bra 	$L__BB1_4;
	add.s32 	%r23, %r4, %r5;
	add.s32 	%r24, %r23, -1;
	add.s32 	%r25, %r8, -2;
	min.u32 	%r26, %r24, %r25;
	setp.gt.u32 	%p2, %r6, %r26;
	@%p2 bra 	$L__BB1_4;
	add.s32 	%r27, %r2, %r1;
	add.s32 	%r28, %r27, -1;
	add.s32 	%r29, %r9, -1;
	setp.lt.u32 	%p3, %r28, %r29;
	selp.b32 	%r30, %r27, %r9, %p3;
	add.s32 	%r31, %r30, -1;
	setp.gt.u32 	%p4, %r3, %r31;
	@%p4 bra 	$L__BB1_4;
	cvta.to.global.u64 	%rd5, %rd2;
	mul.wide.u32 	%rd6, %r7, 819200;
	add.s64 	%rd7, %rd5, %rd6;
	mul.wide.u32 	%rd8, %r6, 2560;
	add.s64 	%rd9, %rd7, %rd8;
	mul.wide.u32 	%rd10, %r3, 8;
	add.s64 	%rd11, %rd9, %rd10;
	ld.global.nc.f64 	%fd1, [%rd11+2560];
	ld.global.nc.f64 	%fd2, [%rd11];
	sub.f64 	%fd3, %fd1, %fd2;
	cvta.to.global.u64 	%rd12, %rd3;
	add.s64 	%rd13, %rd12, %rd6;
	add.s64 	%rd14, %rd13, %rd8;
	add.s64 	%rd15, %rd14, %rd10;
	ld.global.nc.f64 	%fd4, [%rd15+2560];
	ld.global.nc.f64 	%fd5, [%rd15];
	add.f64 	%fd6, %fd4, %fd5;
	mul.f64 	%fd7, %fd6, 0d3FE0000000000000;
	cvta.to.global.u64 	%rd16, %rd4;
	add.s64 	%rd17, %rd16, %rd6;
	add.s64 	%rd18, %rd17, %rd8;
	add.s64 	%rd19, %rd18, %rd10;
	ld.global.nc.f64 	%fd8, [%rd19+819200];
	ld.global.nc.f64 	%fd9, [%rd19];
	add.f64 	%fd10, %fd8, %fd9;
	ld.global.nc.f64 	%fd11, [%rd19+821760];
	ld.global.nc.f64 	%fd12, [%rd19+2560];
	add.f64 	%fd13, %fd11, %fd12;
	sub.f64 	%fd14, %fd10, %fd13;
	mul.f64 	%fd15, %fd7, %fd14;
	sub.f64 	%fd16, %fd8, %fd9;
	add.f64 	%fd17, %fd16, %fd13;
	div.rn.f64 	%fd18, %fd15, %fd17;
	add.f64 	%fd19, %fd3, %fd18;
	cvta.to.global.u64 	%rd20, %rd1;
	add.s64 	%rd21, %rd20, %rd6;
	add.s64 	%rd22, %rd21, %rd8;
	add.s64 	%rd23, %rd22, %rd10;
	st.global.f64 	[%rd23], %fd19;
$L__BB1_4:
	ret;

}


// ===== COMPILED SASS (sm_100) =====

	.target	sm_100

	.elftype	@"ET_EXEC"


//--------------------- .note.nv.tkinfo           --------------------------
	.section	.note.nv.tkinfo,"",@"SHT_NOTE"
	.sectionflags	@"SHF_NOTE_NV_TKINFO"
	.tkinfo
        /*0018*/ 	.word	0x00000002
        /*0030*/ 	.string	""
        /*0030*/ 	.string	"ptxas"
        /*0030*/ 	.string	"Cuda compilation tools, release 13.0, V13.0.88"
        /*0030*/ 	.string	"Build cuda_13.0.r13.0/compiler.36424714_0"
        /*0030*/ 	.string	"-arch sm_100 -m 64 "



//--------------------- .note.nv.cuinfo           --------------------------
	.section	.note.nv.cuinfo,"",@"SHT_NOTE"
	.sectionflags	@"SHF_NOTE_NV_CUINFO"
        /*0018*/ 	.short	0x0002
        /*001a*/ 	.short	0x0064
        /*001c*/ 	.short	0x0082
	.zero		2


//--------------------- .nv.info                  --------------------------
	.section	.nv.info,"",@"SHT_CUDA_INFO"
	.align	4


	//----- nvinfo : EIATTR_REGCOUNT
	.align		4
        /*0000*/ 	.byte	0x04, 0x2f
        /*0002*/ 	.short	(.L_1 - .L_0)
	.align		4
.L_0:
        /*0004*/ 	.word	index@(_Z9fastwave1PdS_S_S_iii)
        /*0008*/ 	.word	0x0000001c


	//----- nvinfo : EIATTR_FRAME_SIZE
	.align		4
.L_1:
        /*000c*/ 	.byte	0x04, 0x11
        /*000e*/ 	.short	(.L_3 - .L_2)
	.align		4
.L_2:
        /*0010*/ 	.word	index@($__internal_1_$__cuda_sm20_div_rn_f64_full)
        /*0014*/ 	.word	0x00000000


	//----- nvinfo : EIATTR_FRAME_SIZE
	.align		4
.L_3:
        /*0018*/ 	.byte	0x04, 0x11
        /*001a*/ 	.short	(.L_5 - .L_4)
	.align		4
.L_4:
        /*001c*/ 	.word	index@(_Z9fastwave1PdS_S_S_iii)
        /*0020*/ 	.word	0x00000000


	//----- nvinfo : EIATTR_REGCOUNT
	.align		4
.L_5:
        /*0024*/ 	.byte	0x04, 0x2f
        /*0026*/ 	.short	(.L_7 - .L_6)
	.align		4
.L_6:
        /*0028*/ 	.word	index@(_Z9fastwave2PdS_S_S_iii)
        /*002c*/ 	.word	0x0000001c


	//----- nvinfo : EIATTR_FRAME_SIZE
	.align		4
.L_7:
        /*0030*/ 	.byte	0x04, 0x11
        /*0032*/ 	.short	(.L_9 - .L_8)
	.align		4
.L_8:
        /*0034*/ 	.word	index@($__internal_0_$__cuda_sm20_div_rn_f64_full)
        /*0038*/ 	.word	0x00000000


	//----- nvinfo : EIATTR_FRAME_SIZE
	.align		4
.L_9:
        /*003c*/ 	.byte	0x04, 0x11
        /*003e*/ 	.short	(.L_11 - .L_10)
	.align		4
.L_10:
        /*0040*/ 	.word	index@(_Z9fastwave2PdS_S_S_iii)
        /*0044*/ 	.word	0x00000000


	//----- nvinfo : EIATTR_MIN_STACK_SIZE
	.align		4
.L_11:
        /*0048*/ 	.byte	0x04, 0x12
        /*004a*/ 	.short	(.L_13 - .L_12)
	.align		4
.L_12:
        /*004c*/ 	.word	index@(_Z9fastwave2PdS_S_S_iii)
        /*0050*/ 	.word	0x00000000


	//----- nvinfo : EIATTR_MIN_STACK_SIZE
	.align		4
.L_13:
        /*0054*/ 	.byte	0x04, 0x12
        /*0056*/ 	.short	(.L_15 - .L_14)
	.align		4
.L_14:
        /*0058*/ 	.word	index@(_Z9fastwave1PdS_S_S_iii)
        /*005c*/ 	.word	0x00000000
.L_15:


//--------------------- .nv.compat                --------------------------
	.section	.nv.compat,"",@"SHT_CUDA_COMPAT_INFO"
	.align	4
        /*0000*/ 	.byte	0x02, 0x09, 0x00, 0x00, 0x02, 0x02, 0x01, 0x00, 0x02, 0x05, 0x05, 0x00, 0x03, 0x07, 0x01, 0x01
        /*0010*/ 	.byte	0x02, 0x03, 0x00, 0x00, 0x02, 0x06, 0x01, 0x00, 0x04, 0x0b, 0x08, 0x00, 0x01, 0x00, 0x00, 0x00
        /*0020*/ 	.byte	0x00, 0x00, 0x00, 0x00


//--------------------- .nv.info._Z9fastwave2PdS_S_S_iii --------------------------
	.section	.nv.info._Z9fastwave2PdS_S_S_iii,"",@"SHT_CUDA_INFO"
	.sectionflags	@""
	.align	4


	//----- nvinfo : EIATTR_CUDA_API_VERSION
	.align		4
        /*0000*/ 	.byte	0x04, 0x37
        /*0002*/ 	.short	(.L_17 - .L_16)
.L_16:
        /*0004*/ 	.word	0x00000082


	//----- nvinfo : EIATTR_KPARAM_INFO
	.align		4
.L_17:
        /*0008*/ 	.byte	0x04, 0x17
        /*000a*/ 	.short	(.L_19 - .L_18)
.L_18:
        /*000c*/ 	.word	0x00000000
        /*0010*/ 	.short	0x0006
        /*0012*/ 	.short	0x0028
        /*0014*/ 	.byte	0x00, 0xf0, 0x11, 0x00


	//----- nvinfo : EIATTR_KPARAM_INFO
	.align		4
.L_19:
        /*0018*/ 	.byte	0x04, 0x17
        /*001a*/ 	.short	(.L_21 - .L_20)
.L_20:
        /*001c*/ 	.word	0x00000000
        /*0020*/ 	.short	0x0005
        /*0022*/ 	.short	0x0024
        /*0024*/ 	.byte	0x00, 0xf0, 0x11, 0x00


	//----- nvinfo : EIATTR_KPARAM_INFO
	.align		4
.L_21:
        /*0028*/ 	.byte	0x04, 0x17
        /*002a*/ 	.short	(.L_23 - .L_22)
.L_22:
        /*002c*/ 	.word	0x00000000
        /*0030*/ 	.short	0x0004
        /*0032*/ 	.short	0x0020
        /*0034*/ 	.byte	0x00, 0xf0, 0x11, 0x00


	//----- nvinfo : EIATTR_KPARAM_INFO
	.align		4
.L_23:
        /*0038*/ 	.byte	0x04, 0x17
        /*003a*/ 	.short	(.L_25 - .L_24)
.L_24:
        /*003c*/ 	.word	0x00000000
        /*0040*/ 	.short	0x0003
        /*0042*/ 	.short	0x0018
        /*0044*/ 	.byte	0x00, 0xf5, 0x21, 0x00


	//----- nvinfo : EIATTR_KPARAM_INFO
	.align		4
.L_25:
        /*0048*/ 	.byte	0x04, 0x17
        /*004a*/ 	.short	(.L_27 - .L_26)
.L_26:
        /*004c*/ 	.word	0x00000000
        /*0050*/ 	.short	0x0002
        /*0052*/ 	.short	0x0010
        /*0054*/ 	.byte	0x00, 0xf5, 0x21, 0x00


	//----- nvinfo : EIATTR_KPARAM_INFO
	.align		4
.L_27:
        /*0058*/ 	.byte	0x04, 0x17
        /*005a*/ 	.short	(.L_29 - .L_28)
.L_28:
        /*005c*/ 	.word	0x00000000
        /*0060*/ 	.short	0x0001
        /*0062*/ 	.short	0x0008
        /*0064*/ 	.byte	0x00, 0xf5, 0x21, 0x00


	//----- nvinfo : EIATTR_KPARAM_INFO
	.align		4
.L_29:
        /*0068*/ 	.byte	0x04, 0x17
        /*006a*/ 	.short	(.L_31 - .L_30)
.L_30:
        /*006c*/ 	.word	0x00000000
        /*0070*/ 	.short	0x0000
        /*0072*/ 	.short	0x0000
        /*0074*/ 	.byte	0x00, 0xf5, 0x21, 0x00


	//----- nvinfo : EIATTR_SPARSE_MMA_MASK
	.align		4
.L_31:
        /*0078*/ 	.byte	0x03, 0x50
        /*007a*/ 	.short	0x0000


	//----- nvinfo : EIATTR_MAXREG_COUNT
	.align		4
        /*007c*/ 	.byte	0x03, 0x1b
        /*007e*/ 	.short	0x00ff


	//----- nvinfo : EIATTR_MERCURY_ISA_VERSION
	.align		4
        /*0080*/ 	.byte	0x03, 0x5f
        /*0082*/ 	.short	0x0101


	//----- nvinfo : EIATTR_VRC_CTA_INIT_COUNT
	.align		4
        /*0084*/ 	.byte	0x02, 0x4a
	.zero		1
	.zero		1


	//----- nvinfo : EIATTR_EXIT_INSTR_OFFSETS
	.align		4
        /*0088*/ 	.byte	0x04, 0x1c
        /*008a*/ 	.short	(.L_33 - .L_32)


	//   ....[0]....
.L_32:
        /*008c*/ 	.word	0x000000c0


	//   ....[1]....
        /*0090*/ 	.word	0x00000150


	//   ....[2]....
        /*0094*/ 	.word	0x00000220


	//   ....[3]....
        /*0098*/ 	.word	0x00000590


	//----- nvinfo : EIATTR_CRS_STACK_SIZE
	.align		4
.L_33:
        /*009c*/ 	.byte	0x04, 0x1e
        /*009e*/ 	.short	(.L_35 - .L_34)
.L_34:
        /*00a0*/ 	.word	0x00000000


	//----- nvinfo : EIATTR_CBANK_PARAM_SIZE
	.align		4
.L_35:
        /*00a4*/ 	.byte	0x03, 0x19
        /*00a6*/ 	.short	0x002c


	//----- nvinfo : EIATTR_PARAM_CBANK
	.align		4
        /*00a8*/ 	.byte	0x04, 0x0a
        /*00aa*/ 	.short	(.L_37 - .L_36)
	.align		4
.L_36:
        /*00ac*/ 	.word	index@(.nv.constant0._Z9fastwave2PdS_S_S_iii)
        /*00b0*/ 	.short	0x0380
        /*00b2*/ 	.short	0x002c


	//----- nvinfo : EIATTR_SW_WAR
	.align		4
.L_37:
        /*00b4*/ 	.byte	0x04, 0x36
        /*00b6*/ 	.short	(.L_39 - .L_38)
.L_38:
        /*00b8*/ 	.word	0x00000008
.L_39:


//--------------------- .nv.info._Z9fastwave1PdS_S_S_iii --------------------------
	.section	.nv.info._Z9fastwave1PdS_S_S_iii,"",@"SHT_CUDA_INFO"
	.sectionflags	@""
	.align	4


	//----- nvinfo : EIATTR_CUDA_API_VERSION
	.align		4
        /*0000*/ 	.byte	0x04, 0x37
        /*0002*/ 	.short	(.L_41 - .L_40)
.L_40:
        /*0004*/ 	.word	0x00000082


	//----- nvinfo : EIATTR_KPARAM_INFO
	.align		4
.L_41:
        /*0008*/ 	.byte	0x04, 0x17
        /*000a*/ 	.short	(.L_43 - .L_42)
.L_42:
        /*000c*/ 	.word	0x00000000
        /*0010*/ 	.short	0x0006
        /*0012*/ 	.short	0x0028
        /*0014*/ 	.byte	0x00, 0xf0, 0x11, 0x00


	//----- nvinfo : EIATTR_KPARAM_INFO
	.align		4
.L_43:
        /*0018*/ 	.byte	0x04, 0x17
        /*001a*/ 	.short	(.L_45 - .L_44)
.L_44:
        /*001c*/ 	.word	0x00000000
        /*0020*/ 	.short	0x0005
        /*0022*/ 	.short	0x0024
        /*0024*/ 	.byte	0x00, 0xf0, 0x11, 0x00


	//----- nvinfo : EIATTR_KPARAM_INFO
	.align		4
.L_45:
        /*0028*/ 	.byte	0x04, 0x17
        /*002a*/ 	.short	(.L_47 - .L_46)
.L_46:
        /*002c*/ 	.word	0x00000000
        /*0030*/ 	.short	0x0004
        /*0032*/ 	.short	0x0020
        /*0034*/ 	.byte	0x00, 0xf0, 0x11, 0x00


	//----- nvinfo : EIATTR_KPARAM_INFO
	.align		4
.L_47:
        /*0038*/ 	.byte	0x04, 0x17
        /*003a*/ 	.short	(.L_49 - .L_48)
.L_48:
        /*003c*/ 	.word	0x00000000
        /*0040*/ 	.short	0x0003
        /*0042*/ 	.short	0x0018
        /*0044*/ 	.byte	0x00, 0xf5, 0x21, 0x00


	//----- nvinfo : EIATTR_KPARAM_INFO
	.align		4
.L_49:
        /*0048*/ 	.byte	0x04, 0x17
        /*004a*/ 	.short	(.L_51 - .L_50)
.L_50:
        /*004c*/ 	.word	0x00000000
        /*0050*/ 	.short	0x0002
        /*0052*/ 	.short	0x0010
        /*0054*/ 	.byte	0x00, 0xf5, 0x21, 0x00


	//----- nvinfo : EIATTR_KPARAM_INFO
	.align		4
.L_51:
        /*0058*/ 	.byte	0x04, 0x17
        /*005a*/ 	.short	(.L_53 - .L_52)
.L_52:
        /*005c*/ 	.word	0x00000000
        /*0060*/ 	.short	0x0001
        /*0062*/ 	.short	0x0008
        /*0064*/ 	.byte	0x00, 0xf5, 0x21, 0x00


	//----- nvinfo : EIATTR_KPARAM_INFO
	.align		4
.L_53:
        /*0068*/ 	.byte	0x04, 0x17
        /*006a*/ 	.short	(.L_55 - .L_54)
.L_54:
        /*006c*/ 	.word	0x00000000
        /*0070*/ 	.short	0x0000
        /*0072*/ 	.short	0x0000
        /*0074*/ 	.byte	0x00, 0xf5, 0x21, 0x00


	//----- nvinfo : EIATTR_SPARSE_MMA_MASK
	.align		4
.L_55:
        /*0078*/ 	.byte	0x03, 0x50
        /*007a*/ 	.short	0x0000


	//----- nvinfo : EIATTR_MAXREG_COUNT
	.align		4
        /*007c*/ 	.byte	0x03, 0x1b
        /*007e*/ 	.short	0x00ff


	//----- nvinfo : EIATTR_MERCURY_ISA_VERSION
	.align		4
        /*0080*/ 	.byte	0x03, 0x5f
        /*0082*/ 	.short	0x0101


	//----- nvinfo : EIATTR_VRC_CTA_INIT_COUNT
	.align		4
        /*0084*/ 	.byte	0x02, 0x4a
	.zero		1
	.zero		1


	//----- nvinfo : EIATTR_EXIT_INSTR_OFFSETS
	.align		4
        /*0088*/ 	.byte	0x04, 0x1c
        /*008a*/ 	.short	(.L_57 - .L_56)


	//   ....[0]....
.L_56:
        /*008c*/ 	.word	0x000000c0


	//   ....[1]....
        /*0090*/ 	.word	0x00000190


	//   ....[2]....
        /*0094*/ 	.word	0x00000220


	//   ....[3]....
        /*0098*/ 	.word	0x00000590


	//----- nvinfo : EIATTR_CRS_STACK_SIZE
	.align		4
.L_57:
        /*009c*/ 	.byte	0x04, 0x1e
        /*009e*/ 	.short	(.L_59 - .L_58)
.L_58:
        /*00a0*/ 	.word	0x00000000


	//----- nvinfo : EIATTR_CBANK_PARAM_SIZE
	.align		4
.L_59:
        /*00a4*/ 	.byte	0x03, 0x19
        /*00a6*/ 	.short	0x002c


	//----- nvinfo : EIATTR_PARAM_CBANK
	.align		4
        /*00a8*/ 	.byte	0x04, 0x0a
        /*00aa*/ 	.short	(.L_61 - .L_60)
	.align		4
.L_60:
        /*00ac*/ 	.word	index@(.nv.constant0._Z9fastwave1PdS_S_S_iii)
        /*00b0*/ 	.short	0x0380
        /*00b2*/ 	.short	0x002c


	//----- nvinfo : EIATTR_SW_WAR
	.align		4
.L_61:
        /*00b4*/ 	.byte	0x04, 0x36
        /*00b6*/ 	.short	(.L_63 - .L_62)
.L_62:
        /*00b8*/ 	.word	0x00000008
.L_63:


//--------------------- .nv.callgraph             --------------------------
	.section	.nv.callgraph,"",@"SHT_CUDA_CALLGRAPH"
	.align	4
	.sectionentsize	8
	.align		4
        /*0000*/ 	.word	0x00000000
	.align		4
        /*0004*/ 	.word	0xffffffff
	.align		4
        /*0008*/ 	.word	0x00000000
	.align		4
        /*000c*/ 	.word	0xfffffffe
	.align		4
        /*0010*/ 	.word	0x00000000
	.align		4
        /*0014*/ 	.word	0xfffffffd
	.align		4
        /*0018*/ 	.word	0x00000000
	.align		4
        /*001c*/ 	.word	0xfffffffc


//--------------------- .text._Z9fastwave2PdS_S_S_iii --------------------------
	.section	.text._Z9fastwave2PdS_S_S_iii,"ax",@progbits
	.align	128
        .global         _Z9fastwave2PdS_S_S_iii
        .type           _Z9fastwave2PdS_S_S_iii,@function
        .size           _Z9fastwave2PdS_S_S_iii,(.L_x_16 - _Z9fastwave2PdS_S_S_iii)
        .other          _Z9fastwave2PdS_S_S_iii,@"STO_CUDA_ENTRY STV_DEFAULT"
_Z9fastwave2PdS_S_S_iii:
.text._Z9fastwave2PdS_S_S_iii:
[----:B------:R-:W-:Y:S01]  /*0000*/  LDC R1, c[0x0][0x37c] ;  /* 0x0000df00ff017b82 */ /* 0x000fe20000000800 */
[----:B------:R-:W0:Y:S01]  /*0010*/  S2R R7, SR_TID.Z ;  /* 0x0000000000077919 */ /* 0x000e220000002300 */
[----:B------:R-:W1:Y:S06]  /*0020*/  LDCU UR9, c[0x0][0x360] ;  /* 0x00006c00ff0977ac */ /* 0x000e6c0008000800 */
[----:B------:R-:W2:Y:S08]  /*0030*/  LDC R5, c[0x0][0x364] ;  /* 0x0000d900ff057b82 */ /* 0x000eb00000000800 */
[----:B------:R-:W3:Y:S08]  /*0040*/  S2UR UR4, SR_CTAID.Z ;  /* 0x00000000000479c3 */ /* 0x000ef00000002700 */
[----:B------:R-:W3:Y:S08]  /*0050*/  LDC R0, c[0x0][0x368] ;  /* 0x0000da00ff007b82 */ /* 0x000ef00000000800 */
[----:B------:R-:W4:Y:S01]  /*0060*/  LDC R3, c[0x0][0x3a0] ;  /* 0x0000e800ff037b82 */ /* 0x000f220000000800 */
[----:B---3--:R-:W-:-:S02]  /*0070*/  IMAD R2, R0, UR4, R0 ;  /* 0x0000000400027c24 */ /* 0x008fc4000f8e0200 */
[----:B0-----:R-:W-:Y:S02]  /*0080*/  IMAD R0, R0, UR4, R7 ;  /* 0x0000000400007c24 */ /* 0x001fe4000f8e0207 */
[----:B----4-:R-:W-:-:S05]  /*0090*/  VIADD R3, R3, 0xfffffffe ;  /* 0xfffffffe03037836 */ /* 0x010fca0000000000 */
[----:B------:R-:W-:-:S04]  /*00a0*/  VIADDMNMX.U32 R3, R2, 0xffffffff, R3, PT ;  /* 0xffffffff02037846 */ /* 0x000fc80003800003 */
[----:B------:R-:W-:-:S13]  /*00b0*/  ISETP.GT.U32.AND P0, PT, R0, R3, PT ;  /* 0x000000030000720c */ /* 0x000fda0003f04070 */
[----:B-12---:R-:W-:Y:S05]  /*00c0*/  @P0 EXIT ;  /* 0x000000000000094d */ /* 0x006fea0003800000 */
[----:B------:R-:W0:Y:S01]  /*00d0*/  S2R R12, SR_CTAID.Y ;  /* 0x00000000000c7919 */ /* 0x000e220000002600 */
[----:B------:R-:W1:Y:S01]  /*00e0*/  LDC R7, c[0x0][0x3a4] ;  /* 0x0000e900ff077b82 */ /* 0x000e620000000800 */
[----:B------:R-:W2:Y:S01]  /*00f0*/  S2R R3, SR_TID.Y ;  /* 0x0000000000037919 */ /* 0x000ea20000002200 */
[----:B0-----:R-:W-:-:S05]  /*0100*/  IMAD R12, R12, R5, RZ ;  /* 0x000000050c0c7224 */ /* 0x001fca00078e02ff */
[----:B------:R-:W-:Y:S01]  /*0110*/  IADD3 R2, PT, PT, R5, -0x1, R12 ;  /* 0xffffffff05027810 */ /* 0x000fe20007ffe00c */
[----:B--2---:R-:W-:-:S03]  /*0120*/  IMAD.IADD R12, R12, 0x1, R3 ;  /* 0x000000010c0c7824 */ /* 0x004fc600078e0203 */
[----:B-1----:R-:W-:-:S04]  /*0130*/  VIADDMNMX.U32 R3, R7, 0xfffffffe, R2, PT ;  /* 0xfffffffe07037846 */ /* 0x002fc80003800002 */
[----:B------:R-:W-:-:S13]  /*0140*/  ISETP.GT.U32.AND P0, PT, R12, R3, PT ;  /* 0x000000030c00720c */ /* 0x000fda0003f04070 */
[----:B------:R-:W-:Y:S05]  /*0150*/  @P0 EXIT ;  /* 0x000000000000094d */ /* 0x000fea0003800000 */
[----:B------:R-:W0:Y:S01]  /*0160*/  S2UR UR4, SR_CTAID.X ;  /* 0x00000000000479c3 */ /* 0x000e220000002500 */
[----:B------:R-:W1:Y:S01]  /*0170*/  S2R R13, SR_TID.X ;  /* 0x00000000000d7919 */ /* 0x000e620000002100 */
[----:B------:R-:W2:Y:S02]  /*0180*/  LDCU UR6, c[0x0][0x3a8] ;  /* 0x00007500ff0677ac */ /* 0x000ea40008000800 */
[----:B--2---:R-:W-:Y:S02]  /*0190*/  UIADD3 UR8, UPT, UPT, UR6, -0x1, URZ ;  /* 0xffffffff06087890 */ /* 0x004fe4000fffe0ff */
[----:B0-----:R-:W-:-:S04]  /*01a0*/  UIMAD UR4, UR4, UR9, URZ ;  /* 0x00000009040472a4 */ /* 0x001fc8000f8e02ff */
[----:B------:R-:W-:-:S04]  /*01b0*/  UIADD3 UR5, UPT, UPT, UR4, UR9, URZ ;  /* 0x0000000904057290 */ /* 0x000fc8000fffe0ff */
[----:B------:R-:W-:Y:S01]  /*01c0*/  UIADD3 UR7, UPT, UPT, UR5, -0x1, URZ ;  /* 0xffffffff05077890 */ /* 0x000fe2000fffe0ff */
[----:B-1----:R-:W-:-:S03]  /*01d0*/  VIADD R13, R13, UR4 ;  /* 0x000000040d0d7c36 */ /* 0x002fc60008000000 */
[----:B------:R-:W-:-:S04]  /*01e0*/  UISETP.GE.U32.AND UP0, UPT, UR7, UR8, UPT ;  /* 0x000000080700728c */ /* 0x000fc8000bf06070 */
[----:B------:R-:W-:-:S04]  /*01f0*/  USEL UR5, UR5, UR6, !UP0 ;  /* 0x0000000605057287 */ /* 0x000fc8000c000000 */
[----:B------:R-:W-:-:S06]  /*0200*/  UIADD3 UR5, UPT, UPT, UR5, -0x1, URZ ;  /* 0xffffffff05057890 */ /* 0x000fcc000fffe0ff */
[----:B------:R-:W-:-:S13]  /*0210*/  ISETP.GT.U32.AND P0, PT, R13, UR5, PT ;  /* 0x000000050d007c0c */ /* 0x000fda000bf04070 */
[----:B------:R-:W-:Y:S05]  /*0220*/  @P0 EXIT ;  /* 0x000000000000094d */ /* 0x000fea0003800000 */
[----:B------:R-:W0:Y:S01]  /*0230*/  LDC.64 R2, c[0x0][0x398] ;  /* 0x0000e600ff027b82 */ /* 0x000e220000000a00 */
[----:B------:R-:W1:Y:S07]  /*0240*/  LDCU.64 UR4, c[0x0][0x358] ;  /* 0x00006b00ff0477ac */ /* 0x000e6e0008000a00 */
[----:B------:R-:W2:Y:S01]  /*0250*/  LDC.64 R4, c[0x0][0x388] ;  /* 0x0000e200ff047b82 */ /* 0x000ea20000000a00 */
[----:B0-----:R-:W-:-:S04]  /*0260*/  IMAD.WIDE.U32 R2, R0, 0xc8000, R2 ;  /* 0x000c800000027825 */ /* 0x001fc800078e0002 */
[----:B------:R-:W-:-:S04]  /*0270*/  IMAD.WIDE.U32 R2, R12, 0xa00, R2 ;  /* 0x00000a000c027825 */ /* 0x000fc800078e0002 */
[----:B------:R-:W-:Y:S02]  /*0280*/  IMAD.WIDE.U32 R6, R13, 0x8, R2 ;  /* 0x000000080d067825 */ /* 0x000fe400078e0002 */
[----:B------:R-:W0:Y:S03]  /*0290*/  LDC.64 R2, c[0x0][0x390] ;  /* 0x0000e400ff027b82 */ /* 0x000e260000000a00 */
[----:B-1----:R-:W3:Y:S04]  /*02a0*/  LDG.E.64.CONSTANT R18, desc[UR4][R6.64+0xc8a00] ;  /* 0x0c8a000406127981 */ /* 0x002ee8000c1e9b00 */
[----:B------:R-:W3:Y:S04]  /*02b0*/  LDG.E.64.CONSTANT R8, desc[UR4][R6.64+0xa00] ;  /* 0x000a000406087981 */ /* 0x000ee8000c1e9b00 */
[----:B------:R-:W4:Y:S04]  /*02c0*/  LDG.E.64.CONSTANT R14, desc[UR4][R6.64+0xc8000] ;  /* 0x0c800004060e7981 */ /* 0x000f28000c1e9b00 */
[----:B------:R-:W4:Y:S01]  /*02d0*/  LDG.E.64.CONSTANT R16, desc[UR4][R6.64] ;  /* 0x0000000406107981 */ /* 0x000f22000c1e9b00 */
[----:B0-----:R-:W-:-:S04]  /*02e0*/  IMAD.WIDE.U32 R2, R0, 0xc8000, R2 ;  /* 0x000c800000027825 */ /* 0x001fc800078e0002 */
[----:B------:R-:W-:-:S04]  /*02f0*/  IMAD.WIDE.U32 R2, R12, 0xa00, R2 ;  /* 0x00000a000c027825 */ /* 0x000fc800078e0002 */
[----:B------:R-:W-:-:S05]  /*0300*/  IMAD.WIDE.U32 R24, R13, 0x8, R2 ;  /* 0x000000080d187825 */ /* 0x000fca00078e0002 */
[----:B------:R-:W5:Y:S04]  /*0310*/  LDG.E.64.CONSTANT R2, desc[UR4][R24.64+0xa00] ;  /* 0x000a000418027981 */ /* 0x000f68000c1e9b00 */
[----:B------:R0:W5:Y:S01]  /*0320*/  LDG.E.64.CONSTANT R10, desc[UR4][R24.64] ;  /* 0x00000004180a7981 */ /* 0x000162000c1e9b00 */
[----:B--2---:R-:W-:-:S04]  /*0330*/  IMAD.WIDE.U32 R4, R0, 0xc8000, R4 ;  /* 0x000c800000047825 */ /* 0x004fc800078e0004 */
[----:B------:R-:W-:-:S04]  /*0340*/  IMAD.WIDE.U32 R4, R12, 0xa00, R4 ;  /* 0x00000a000c047825 */ /* 0x000fc800078e0004 */
[----:B------:R-:W-:-:S05]  /*0350*/  IMAD.WIDE.U32 R22, R13, 0x8, R4 ;  /* 0x000000080d167825 */ /* 0x000fca00078e0004 */
[----:B------:R-:W2:Y:S04]  /*0360*/  LDG.E.64.CONSTANT R6, desc[UR4][R22.64+0xa00] ;  /* 0x000a000416067981 */ /* 0x000ea8000c1e9b00 */
[----:B------:R-:W2:Y:S01]  /*0370*/  LDG.E.64.CONSTANT R4, desc[UR4][R22.64] ;  /* 0x0000000416047981 */ /* 0x000ea2000c1e9b00 */
[----:B------:R-:W-:Y:S01]  /*0380*/  IMAD.MOV.U32 R20, RZ, RZ, 0x1 ;  /* 0x00000001ff147424 */ /* 0x000fe200078e00ff */
[----:B------:R-:W-:Y:S01]  /*0390*/  BSSY.RECONVERGENT B0, `(.L_x_0) ;  /* 0x0000019000007945 */ /* 0x000fe20003800200 */
[----:B---3--:R-:W-:Y:S02]  /*03a0*/  DADD R18, R18, R8 ;  /* 0x0000000012127229 */ /* 0x008fe40000000008 */
[----:B----4-:R-:W-:-:S08]  /*03b0*/  DADD R8, R14, -R16 ;  /* 0x000000000e087229 */ /* 0x010fd00000000810 */
[----:B------:R-:W-:-:S06]  /*03c0*/  DADD R8, R18, R8 ;  /* 0x0000000012087229 */ /* 0x000fcc0000000008 */
[----:B------:R-:W0:Y:S01]  /*03d0*/  MUFU.RCP64H R21, R9 ;  /* 0x0000000900157308 */ /* 0x000e220000001800 */
[----:B------:R-:W-:Y:S02]  /*03e0*/  DADD R14, R14, R16 ;  /* 0x000000000e0e7229 */ /* 0x000fe40000000010 */
[----:B0-----:R-:W-:-:S08]  /*03f0*/  DFMA R24, -R8, R20, 1 ;  /* 0x3ff000000818742b */ /* 0x001fd00000000114 */
[----:B------:R-:W-:Y:S02]  /*0400*/  DFMA R24, R24, R24, R24 ;  /* 0x000000181818722b */ /* 0x000fe40000000018 */
[----:B-----5:R-:W-:-:S06]  /*0410*/  DADD R2, R2, R10 ;  /* 0x0000000002027229 */ /* 0x020fcc000000000a */
[----:B------:R-:W-:Y:S02]  /*0420*/  DFMA R20, R20, R24, R20 ;  /* 0x000000181414722b */ /* 0x000fe40000000014 */
[----:B------:R-:W-:Y:S02]  /*0430*/  DADD R10, R14, -R18 ;  /* 0x000000000e0a7229 */ /* 0x000fe40000000812 */
[----:B------:R-:W-:-:S04]  /*0440*/  DMUL R2, R2, 0.5 ;  /* 0x3fe0000002027828 */ /* 0x000fc80000000000 */
[----:B------:R-:W-:-:S04]  /*0450*/  DFMA R14, -R8, R20, 1 ;  /* 0x3ff00000080e742b */ /* 0x000fc80000000114 */
[----:B------:R-:W-:-:S04]  /*0460*/  DMUL R10, R2, R10 ;  /* 0x0000000a020a7228 */ /* 0x000fc80000000000 */
[----:B------:R-:W-:-:S08]  /*0470*/  DFMA R14, R20, R14, R20 ;  /* 0x0000000e140e722b */ /* 0x000fd00000000014 */
[----:B------:R-:W-:-:S08]  /*0480*/  DMUL R2, R10, R14 ;  /* 0x0000000e0a027228 */ /* 0x000fd00000000000 */
[----:B------:R-:W-:-:S08]  /*0490*/  DFMA R16, -R8, R2, R10 ;  /* 0x000000020810722b */ /* 0x000fd0000000010a */
[----:B------:R-:W-:Y:S01]  /*04a0*/  DFMA R2, R14, R16, R2 ;  /* 0x000000100e02722b */ /* 0x000fe20000000002 */
[----:B------:R-:W-:-:S09]  /*04b0*/  FSETP.GEU.AND P1, PT, |R11|, 6.5827683646048100446e-37, PT ;  /* 0x036000000b00780b */ /* 0x000fd20003f2e200 */
[----:B------:R-:W-:-:S05]  /*04c0*/  FFMA R14, RZ, R9, R3 ;  /* 0x00000009ff0e7223 */ /* 0x000fca0000000003 */
[----:B------:R-:W-:Y:S01]  /*04d0*/  FSETP.GT.AND P0, PT, |R14|, 1.469367938527859385e-39, PT ;  /* 0x001000000e00780b */ /* 0x000fe20003f04200 */
[----:B--2---:R-:W-:-:S12]  /*04e0*/  DADD R4, R6, -R4 ;  /* 0x0000000006047229 */ /* 0x004fd80000000804 */
[----:B------:R-:W-:Y:S05]  /*04f0*/  @P0 BRA P1, `(.L_x_1) ;  /* 0x0000000000080947 */ /* 0x000fea0000800000 */
[----:B------:R-:W-:-:S07]  /*0500*/  MOV R16, 0x520 ;  /* 0x0000052000107802 */ /* 0x000fce0000000f00 */
[----:B------:R-:W-:Y:S05]  /*0510*/  CALL.REL.NOINC `($__internal_0_$__cuda_sm20_div_rn_f64_full) ;  /* 0x0000000000207944 */ /* 0x000fea0003c00000 */
.L_x_1:
[----:B------:R-:W-:Y:S05]  /*0520*/  BSYNC.RECONVERGENT B0 ;  /* 0x0000000000007941 */ /* 0x000fea0003800200 */
.L_x_0:
[----:B------:R-:W0:Y:S01]  /*0530*/  LDC.64 R6, c[0x0][0x380] ;  /* 0x0000e000ff067b82 */ /* 0x000e220000000a00 */
[----:B------:R-:W-:Y:S01]  /*0540*/  DADD R4, R4, R2 ;  /* 0x0000000004047229 */ /* 0x000fe20000000002 */
[----:B0-----:R-:W-:-:S04]  /*0550*/  IMAD.WIDE.U32 R6, R0, 0xc8000, R6 ;  /* 0x000c800000067825 */ /* 0x001fc800078e0006 */
[----:B------:R-:W-:-:S04]  /*0560*/  IMAD.WIDE.U32 R6, R12, 0xa00, R6 ;  /* 0x00000a000c067825 */ /* 0x000fc800078e0006 */
[----:B------:R-:W-:-:S05]  /*0570*/  IMAD.WIDE.U32 R6, R13, 0x8, R6 ;  /* 0x000000080d067825 */ /* 0x000fca00078e0006 */
[----:B------:R-:W-:Y:S01]  /*0580*/  STG.E.64 desc[UR4][R6.64], R4 ;  /* 0x0000000406007986 */ /* 0x000fe2000c101b04 */
[----:B------:R-:W-:Y:S05]  /*0590*/  EXIT ;  /* 0x000000000000794d */ /* 0x000fea0003800000 */
        .weak           $__internal_0_$__cuda_sm20_div_rn_f64_full
        .type           $__internal_0_$__cuda_sm20_div_rn_f64_full,@function
        .size           $__internal_0_$__cuda_sm20_div_rn_f64_full,(.L_x_16 - $__internal_0_$__cuda_sm20_div_rn_f64_full)
$__internal_0_$__cuda_sm20_div_rn_f64_full:
[C---:B------:R-:W-:Y:S01]  /*05a0*/  FSETP.GEU.AND P0, PT, |R9|.reuse, 1.469367938527859385e-39, PT ;  /* 0x001000000900780b */ /* 0x040fe20003f0e200 */
[----:B------:R-:W-:Y:S01]  /*05b0*/  IMAD.MOV.U32 R3, RZ, RZ, R11 ;  /* 0x000000ffff037224 */ /* 0x000fe200078e000b */
[C---:B------:R-:W-:Y:S01]  /*05c0*/  LOP3.LUT R6, R9.reuse, 0x800fffff, RZ, 0xc0, !PT ;  /* 0x800fffff09067812 */ /* 0x040fe200078ec0ff */
[----:B------:R-:W-:Y:S01]  /*05d0*/  IMAD.MOV.U32 R18, RZ, RZ, 0x1 ;  /* 0x00000001ff127424 */ /* 0x000fe200078e00ff */
[----:B------:R-:W-:Y:S01]  /*05e0*/  LOP3.LUT R17, R9, 0x7ff00000, RZ, 0xc0, !PT ;  /* 0x7ff0000009117812 */ /* 0x000fe200078ec0ff */
[----:B------:R-:W-:Y:S01]  /*05f0*/  IMAD.MOV.U32 R2, RZ, RZ, R10 ;  /* 0x000000ffff027224 */ /* 0x000fe200078e000a */
[----:B------:R-:W-:Y:S01]  /*0600*/  LOP3.LUT R7, R6, 0x3ff00000, RZ, 0xfc, !PT ;  /* 0x3ff0000006077812 */ /* 0x000fe200078efcff */
[----:B------:R-:W-:Y:S01]  /*0610*/  IMAD.MOV.U32 R6, RZ, RZ, R8 ;  /* 0x000000ffff067224 */ /* 0x000fe200078e0008 */
[C---:B------:R-:W-:Y:S01]  /*0620*/  FSETP.GEU.AND P2, PT, |R3|.reuse, 1.469367938527859385e-39, PT ;  /* 0x001000000300780b */ /* 0x040fe20003f4e200 */
[----:B------:R-:W-:Y:S01]  /*0630*/  BSSY.RECONVERGENT B1, `(.L_x_2) ;  /* 0x0000050000017945 */ /* 0x000fe20003800200 */
[----:B------:R-:W-:-:S03]  /*0640*/  LOP3.LUT R14, R3, 0x7ff00000, RZ, 0xc0, !PT ;  /* 0x7ff00000030e7812 */ /* 0x000fc600078ec0ff */
[----:B------:R-:W-:Y:S01]  /*0650*/  @!P0 DMUL R6, R8, 8.98846567431157953865e+307 ;  /* 0x7fe0000008068828 */ /* 0x000fe20000000000 */
[----:B------:R-:W-:Y:S01]  /*0660*/  ISETP.GE.U32.AND P1, PT, R14, R17, PT ;  /* 0x000000110e00720c */ /* 0x000fe20003f26070 */
[----:B------:R-:W-:-:S04]  /*0670*/  IMAD.MOV.U32 R24, RZ, RZ, R14 ;  /* 0x000000ffff187224 */ /* 0x000fc800078e000e */
[----:B------:R-:W0:Y:S02]  /*0680*/  MUFU.RCP64H R19, R7 ;  /* 0x0000000700137308 */ /* 0x000e240000001800 */
[----:B------:R-:W-:Y:S02]  /*0690*/  @!P2 LOP3.LUT R15, R9, 0x7ff00000, RZ, 0xc0, !PT ;  /* 0x7ff00000090fa812 */ /* 0x000fe400078ec0ff */
[----:B------:R-:W-:Y:S02]  /*06a0*/  @!P0 LOP3.LUT R17, R7, 0x7ff00000, RZ, 0xc0, !PT ;  /* 0x7ff0000007118812 */ /* 0x000fe400078ec0ff */
[----:B------:R-:W-:Y:S01]  /*06b0*/  @!P2 ISETP.GE.U32.AND P3, PT, R14, R15, PT ;  /* 0x0000000f0e00a20c */ /* 0x000fe20003f66070 */
[----:B------:R-:W-:-:S05]  /*06c0*/  IMAD.MOV.U32 R15, RZ, RZ, 0x1ca00000 ;  /* 0x1ca00000ff0f7424 */ /* 0x000fca00078e00ff */
[----:B------:R-:W-:-:S04]  /*06d0*/  @!P2 SEL R21, R15, 0x63400000, !P3 ;  /* 0x634000000f15a807 */ /* 0x000fc80005800000 */
[----:B------:R-:W-:Y:S01]  /*06e0*/  @!P2 LOP3.LUT R22, R21, 0x80000000, R3, 0xf8, !PT ;  /* 0x800000001516a812 */ /* 0x000fe200078ef803 */
[----:B0-----:R-:W-:-:S03]  /*06f0*/  DFMA R10, R18, -R6, 1 ;  /* 0x3ff00000120a742b */ /* 0x001fc60000000806 */
[----:B------:R-:W-:Y:S01]  /*0700*/  @!P2 LOP3.LUT R23, R22, 0x100000, RZ, 0xfc, !PT ;  /* 0x001000001617a812 */ /* 0x000fe200078efcff */
[----:B------:R-:W-:-:S04]  /*0710*/  @!P2 IMAD.MOV.U32 R22, RZ, RZ, RZ ;  /* 0x000000ffff16a224 */ /* 0x000fc800078e00ff */
[----:B------:R-:W-:-:S08]  /*0720*/  DFMA R10, R10, R10, R10 ;  /* 0x0000000a0a0a722b */ /* 0x000fd0000000000a */
[----:B------:R-:W-:Y:S01]  /*0730*/  DFMA R18, R18, R10, R18 ;  /* 0x0000000a1212722b */ /* 0x000fe20000000012 */
[----:B------:R-:W-:Y:S01]  /*0740*/  SEL R11, R15, 0x63400000, !P1 ;  /* 0x634000000f0b7807 */ /* 0x000fe20004800000 */
[----:B------:R-:W-:-:S03]  /*0750*/  IMAD.MOV.U32 R10, RZ, RZ, R2 ;  /* 0x000000ffff0a7224 */ /* 0x000fc600078e0002 */
[----:B------:R-:W-:-:S03]  /*0760*/  LOP3.LUT R11, R11, 0x800fffff, R3, 0xf8, !PT ;  /* 0x800fffff0b0b7812 */ /* 0x000fc600078ef803 */
[----:B------:R-:W-:-:S03]  /*0770*/  DFMA R20, R18, -R6, 1 ;  /* 0x3ff000001214742b */ /* 0x000fc60000000806 */
[----:B------:R-:W-:-:S05]  /*0780*/  @!P2 DFMA R10, R10, 2, -R22 ;  /* 0x400000000a0aa82b */ /* 0x000fca0000000816 */
[----:B------:R-:W-:-:S05]  /*0790*/  DFMA R20, R18, R20, R18 ;  /* 0x000000141214722b */ /* 0x000fca0000000012 */
[----:B------:R-:W-:-:S03]  /*07a0*/  @!P2 LOP3.LUT R24, R11, 0x7ff00000, RZ, 0xc0, !PT ;  /* 0x7ff000000b18a812 */ /* 0x000fc600078ec0ff */
[----:B------:R-:W-:Y:S02]  /*07b0*/  DMUL R18, R20, R10 ;  /* 0x0000000a14127228 */ /* 0x000fe40000000000 */
[----:B------:R-:W-:-:S05]  /*07c0*/  VIADD R25, R24, 0xffffffff ;  /* 0xffffffff18197836 */ /* 0x000fca0000000000 */
[----:B------:R-:W-:Y:S01]  /*07d0*/  ISETP.GT.U32.AND P0, PT, R25, 0x7feffffe, PT ;  /* 0x7feffffe1900780c */ /* 0x000fe20003f04070 */
[----:B------:R-:W-:Y:S01]  /*07e0*/  VIADD R25, R17, 0xffffffff ;  /* 0xffffffff11197836 */ /* 0x000fe20000000000 */
[----:B------:R-:W-:-:S04]  /*07f0*/  DFMA R22, R18, -R6, R10 ;  /* 0x800000061216722b */ /* 0x000fc8000000000a */
[----:B------:R-:W-:-:S04]  /*0800*/  ISETP.GT.U32.OR P0, PT, R25, 0x7feffffe, P0 ;  /* 0x7feffffe1900780c */ /* 0x000fc80000704470 */
[----:B------:R-:W-:-:S09]  /*0810*/  DFMA R18, R20, R22, R18 ;  /* 0x000000161412722b */ /* 0x000fd20000000012 */
[----:B------:R-:W-:Y:S05]  /*0820*/  @P0 BRA `(.L_x_3) ;  /* 0x00000000006c0947 */ /* 0x000fea0003800000 */
[----:B------:R-:W-:Y:S01]  /*0830*/  LOP3.LUT R3, R9, 0x7ff00000, RZ, 0xc0, !PT ;  /* 0x7ff0000009037812 */ /* 0x000fe200078ec0ff */
[----:B------:R-:W-:-:S03]  /*0840*/  IMAD.MOV.U32 R20, RZ, RZ, RZ ;  /* 0x000000ffff147224 */ /* 0x000fc600078e00ff */
[CC--:B------:R-:W-:Y:S02]  /*0850*/  VIADDMNMX R2, R14.reuse, -R3.reuse, 0xb9600000, !PT ;  /* 0xb96000000e027446 */ /* 0x0c0fe40007800903 */
[----:B------:R-:W-:Y:S02]  /*0860*/  ISETP.GE.U32.AND P0, PT, R14, R3, PT ;  /* 0x000000030e00720c */ /* 0x000fe40003f06070 */
[----:B------:R-:W-:Y:S02]  /*0870*/  VIMNMX R2, PT, PT, R2, 0x46a00000, PT ;  /* 0x46a0000002027848 */ /* 0x000fe40003fe0100 */
[----:B------:R-:W-:-:S05]  /*0880*/  SEL R15, R15, 0x63400000, !P0 ;  /* 0x634000000f0f7807 */ /* 0x000fca0004000000 */
[----:B------:R-:W-:-:S04]  /*0890*/  IMAD.IADD R2, R2, 0x1, -R15 ;  /* 0x0000000102027824 */ /* 0x000fc800078e0a0f */
[----:B------:R-:W-:-:S06]  /*08a0*/  VIADD R21, R2, 0x7fe00000 ;  /* 0x7fe0000002157836 */ /* 0x000fcc0000000000 */
[----:B------:R-:W-:-:S10]  /*08b0*/  DMUL R14, R18, R20 ;  /* 0x00000014120e7228 */ /* 0x000fd40000000000 */
[----:B------:R-:W-:-:S13]  /*08c0*/  FSETP.GTU.AND P0, PT, |R15|, 1.469367938527859385e-39, PT ;  /* 0x001000000f00780b */ /* 0x000fda0003f0c200 */
[----:B------:R-:W-:Y:S05]  /*08d0*/  @P0 BRA `(.L_x_4) ;  /* 0x0000000000940947 */ /* 0x000fea0003800000 */
[----:B------:R-:W-:Y:S01]  /*08e0*/  DFMA R6, R18, -R6, R10 ;  /* 0x800000061206722b */ /* 0x000fe2000000000a */
[----:B------:R-:W-:-:S09]  /*08f0*/  IMAD.MOV.U32 R20, RZ, RZ, RZ ;  /* 0x000000ffff147224 */ /* 0x000fd200078e00ff */
[C---:B------:R-:W-:Y:S02]  /*0900*/  FSETP.NEU.AND P0, PT, R7.reuse, RZ, PT ;  /* 0x000000ff0700720b */ /* 0x040fe40003f0d000 */
[----:B------:R-:W-:-:S04]  /*0910*/  LOP3.LUT R9, R7, 0x80000000, R9, 0x48, !PT ;  /* 0x8000000007097812 */ /* 0x000fc800078e4809 */
[----:B------:R-:W-:-:S07]  /*0920*/  LOP3.LUT R21, R9, R21, RZ, 0xfc, !PT ;  /* 0x0000001509157212 */ /* 0x000fce00078efcff */
[----:B------:R-:W-:Y:S05]  /*0930*/  @!P0 BRA `(.L_x_4) ;  /* 0x00000000007c8947 */ /* 0x000fea0003800000 */
[----:B------:R-:W-:Y:S01]  /*0940*/  IMAD.MOV R7, RZ, RZ, -R2 ;  /* 0x000000ffff077224 */ /* 0x000fe200078e0a02 */
[----:B------:R-:W-:Y:S01]  /*0950*/  IADD3 R3, PT, PT, -R2, -0x43300000, RZ ;  /* 0xbcd0000002037810 */ /* 0x000fe20007ffe1ff */
[----:B------:R-:W-:-:S06]  /*0960*/  IMAD.MOV.U32 R6, RZ, RZ, RZ ;  /* 0x000000ffff067224 */ /* 0x000fcc00078e00ff */
[----:B------:R-:W-:Y:S02]  /*0970*/  DFMA R6, R14, -R6, R18 ;  /* 0x800000060e06722b */ /* 0x000fe40000000012 */
[----:B------:R-:W-:-:S08]  /*0980*/  DMUL.RP R18, R18, R20 ;  /* 0x0000001412127228 */ /* 0x000fd00000008000 */
[----:B------:R-:W-:Y:S02]  /*0990*/  FSETP.NEU.AND P0, PT, |R7|, R3, PT ;  /* 0x000000030700720b */ /* 0x000fe40003f0d200 */
[----:B------:R-:W-:Y:S02]  /*09a0*/  LOP3.LUT R9, R19, R9, RZ, 0x3c, !PT ;  /* 0x0000000913097212 */ /* 0x000fe400078e3cff */
[----:B------:R-:W-:Y:S02]  /*09b0*/  FSEL R14, R18, R14, !P0 ;  /* 0x0000000e120e7208 */ /* 0x000fe40004000000 */
[----:B------:R-:W-:Y:S01]  /*09c0*/  FSEL R15, R9, R15, !P0 ;  /* 0x0000000f090f7208 */ /* 0x000fe20004000000 */
[----:B------:R-:W-:Y:S06]  /*09d0*/  BRA `(.L_x_4) ;  /* 0x0000000000547947 */ /* 0x000fec0003800000 */
.L_x_3:
[----:B------:R-:W-:-:S14]  /*09e0*/  DSETP.NAN.AND P0, PT, R2, R2, PT ;  /* 0x000000020200722a */ /* 0x000fdc0003f08000 */
[----:B------:R-:W-:Y:S05]  /*09f0*/  @P0 BRA `(.L_x_5) ;  /* 0x0000000000440947 */ /* 0x000fea0003800000 */
[----:B------:R-:W-:-:S14]  /*0a00*/  DSETP.NAN.AND P0, PT, R8, R8, PT ;  /* 0x000000080800722a */ /* 0x000fdc0003f08000 */
[----:B------:R-:W-:Y:S05]  /*0a10*/  @P0 BRA `(.L_x_6) ;  /* 0x0000000000300947 */ /* 0x000fea0003800000 */
[----:B------:R-:W-:Y:S01]  /*0a20*/  ISETP.NE.AND P0, PT, R24, R17, PT ;  /* 0x000000111800720c */ /* 0x000fe20003f05270 */
[----:B------:R-:W-:Y:S02]  /*0a30*/  IMAD.MOV.U32 R14, RZ, RZ, 0x0 ;  /* 0x00000000ff0e7424 */ /* 0x000fe400078e00ff */
[----:B------:R-:W-:-:S10]  /*0a40*/  IMAD.MOV.U32 R15, RZ, RZ, -0x80000 ;  /* 0xfff80000ff0f7424 */ /* 0x000fd400078e00ff */
[----:B------:R-:W-:Y:S05]  /*0a50*/  @!P0 BRA `(.L_x_4) ;  /* 0x0000000000348947 */ /* 0x000fea0003800000 */
[----:B------:R-:W-:Y:S02]  /*0a60*/  ISETP.NE.AND P0, PT, R24, 0x7ff00000, PT ;  /* 0x7ff000001800780c */ /* 0x000fe40003f05270 */
[----:B------:R-:W-:Y:S02]  /*0a70*/  LOP3.LUT R15, R3, 0x80000000, R9, 0x48, !PT ;  /* 0x80000000030f7812 */ /* 0x000fe400078e4809 */
[----:B------:R-:W-:-:S13]  /*0a80*/  ISETP.EQ.OR P0, PT, R17, RZ, !P0 ;  /* 0x000000ff1100720c */ /* 0x000fda0004702670 */
[----:B------:R-:W-:Y:S01]  /*0a90*/  @P0 LOP3.LUT R2, R15, 0x7ff00000, RZ, 0xfc, !PT ;  /* 0x7ff000000f020812 */ /* 0x000fe200078efcff */
[----:B------:R-:W-:Y:S02]  /*0aa0*/  @!P0 IMAD.MOV.U32 R14, RZ, RZ, RZ ;  /* 0x000000ffff0e8224 */ /* 0x000fe400078e00ff */
[----:B------:R-:W-:Y:S02]  /*0ab0*/  @P0 IMAD.MOV.U32 R14, RZ, RZ, RZ ;  /* 0x000000ffff0e0224 */ /* 0x000fe400078e00ff */
[----:B------:R-:W-:Y:S01]  /*0ac0*/  @P0 IMAD.MOV.U32 R15, RZ, RZ, R2 ;  /* 0x000000ffff0f0224 */ /* 0x000fe200078e0002 */
[----:B------:R-:W-:Y:S06]  /*0ad0*/  BRA `(.L_x_4) ;  /* 0x0000000000147947 */ /* 0x000fec0003800000 */
.L_x_6:
[----:B------:R-:W-:Y:S01]  /*0ae0*/  LOP3.LUT R15, R9, 0x80000, RZ, 0xfc, !PT ;  /* 0x00080000090f7812 */ /* 0x000fe200078efcff */
[----:B------:R-:W-:Y:S01]  /*0af0*/  IMAD.MOV.U32 R14, RZ, RZ, R8 ;  /* 0x000000ffff0e7224 */ /* 0x000fe200078e0008 */
[----:B------:R-:W-:Y:S06]  /*0b00*/  BRA `(.L_x_4) ;  /* 0x0000000000087947 */ /* 0x000fec0003800000 */
.L_x_5:
[----:B------:R-:W-:Y:S01]  /*0b10*/  LOP3.LUT R15, R3, 0x80000, RZ, 0xfc, !PT ;  /* 0x00080000030f7812 */ /* 0x000fe200078efcff */
[----:B------:R-:W-:-:S07]  /*0b20*/  IMAD.MOV.U32 R14, RZ, RZ, R2 ;  /* 0x000000ffff0e7224 */ /* 0x000fce00078e0002 */
.L_x_4:
[----:B------:R-:W-:Y:S05]  /*0b30*/  BSYNC.RECONVERGENT B1 ;  /* 0x0000000000017941 */ /* 0x000fea0003800200 */
.L_x_2:
[----:B------:R-:W-:Y:S02]  /*0b40*/  IMAD.MOV.U32 R17, RZ, RZ, 0x0 ;  /* 0x00000000ff117424 */ /* 0x000fe400078e00ff */
[----:B------:R-:W-:Y:S02]  /*0b50*/  IMAD.MOV.U32 R2, RZ, RZ, R14 ;  /* 0x000000ffff027224 */ /* 0x000fe400078e000e */
[----:B------:R-:W-:Y:S01]  /*0b60*/  IMAD.MOV.U32 R3, RZ, RZ, R15 ;  /* 0x000000ffff037224 */ /* 0x000fe200078e000f */
[----:B------:R-:W-:Y:S06]  /*0b70*/  RET.REL.NODEC R16 `(_Z9fastwave2PdS_S_S_iii) ;  /* 0xfffffff410207950 */ /* 0x000fec0003c3ffff */
.L_x_7:
[----:B------:R-:W-:-:S00]  /*0b80*/  BRA `(.L_x_7) ;  /* 0xfffffffc00fc7947 */ /* 0x000fc0000383ffff */
[----:B------:R-:W-:-:S00]  /*0b90*/  NOP ;  /* 0x0000000000007918 */ /* 0x000fc00000000000 */
        /* <DEDUP_REMOVED lines=14> */
.L_x_16:


//--------------------- .text._Z9fastwave1PdS_S_S_iii --------------------------
	.section	.text._Z9fastwave1PdS_S_S_iii,"ax",@progbits
	.align	128
        .global         _Z9fastwave1PdS_S_S_iii
        .type           _Z9fastwave1PdS_S_S_iii,@function
        .size           _Z9fastwave1PdS_S_S_iii,(.L_x_17 - _Z9fastwave1PdS_S_S_iii)
        .other          _Z9fastwave1PdS_S_S_iii,@"STO_CUDA_ENTRY STV_DEFAULT"
_Z9fastwave1PdS_S_S_iii:
.text._Z9fastwave1PdS_S_S_iii:
[----:B------:R-:W-:Y:S01]  /*0000*/  LDC R1, c[0x0][0x37c] ;  /* 0x0000df00ff017b82 */ /* 0x000fe20000000800 */
[----:B------:R-:W0:Y:S07]  /*0010*/  S2R R5, SR_TID.Z ;  /* 0x0000000000057919 */ /* 0x000e2e0000002300 */
[----:B------:R-:W1:Y:S01]  /*0020*/  LDC R4, c[0x0][0x360] ;  /* 0x0000d800ff047b82 */ /* 0x000e620000000800 */
[----:B------:R-:W2:Y:S07]  /*0030*/  LDCU UR9, c[0x0][0x364] ;  /* 0x00006c80ff0977ac */ /* 0x000eae0008000800 */
        /* <DEDUP_REMOVED lines=9> */
[----:B------:R-:W0:Y:S01]  /*00d0*/  S2UR UR4, SR_CTAID.Y ;  /* 0x00000000000479c3 */ /* 0x000e220000002600 */
[----:B------:R-:W1:Y:S01]  /*00e0*/  S2R R12, SR_TID.Y ;  /* 0x00000000000c7919 */ /* 0x000e620000002200 */
        /* <DEDUP_REMOVED lines=11> */
[----:B------:R-:W0:Y:S01]  /*01a0*/  S2R R13, SR_CTAID.X ;  /* 0x00000000000d7919 */ /* 0x000e220000002500 */
[----:B------:R-:W1:Y:S01]  /*01b0*/  LDC R3, c[0x0][0x3a8] ;  /* 0x0000ea00ff037b82 */ /* 0x000e620000000800 */
[----:B------:R-:W2:Y:S01]  /*01c0*/  S2R R6, SR_TID.X ;  /* 0x0000000000067919 */ /* 0x000ea20000002100 */
[----:B0-----:R-:W-:-:S05]  /*01d0*/  IMAD R13, R13, R4, RZ ;  /* 0x000000040d0d7224 */ /* 0x001fca00078e02ff */
[----:B------:R-:W-:Y:S01]  /*01e0*/  IADD3 R2, PT, PT, R4, -0x1, R13 ;  /* 0xffffffff04027810 */ /* 0x000fe20007ffe00d */
[----:B--2---:R-:W-:-:S03]  /*01f0*/  IMAD.IADD R13, R13, 0x1, R6 ;  /* 0x000000010d0d7824 */ /* 0x004fc600078e0206 */
[----:B-1----:R-:W-:-:S04]  /*0200*/  VIADDMNMX.U32 R2, R3, 0xfffffffe, R2, PT ;  /* 0xfffffffe03027846 */ /* 0x002fc80003800002 */
[----:B------:R-:W-:-:S13]  /*0210*/  ISETP.GT.U32.AND P0, PT, R13, R2, PT ;  /* 0x000000020d00720c */ /* 0x000fda0003f04070 */
        /* <DEDUP_REMOVED lines=47> */
[----:B------:R-:W-:Y:S05]  /*0510*/  CALL.REL.NOINC `($__internal_1_$__cuda_sm20_div_rn_f64_full) ;  /* 0x0000000000207944 */ /* 0x000fea0003c00000 */
.L_x_9:
[----:B------:R-:W-:Y:S05]  /*0520*/  BSYNC.RECONVERGENT B0 ;  /* 0x0000000000007941 */ /* 0x000fea0003800200 */
.L_x_8:
[----:B------:R-:W0:Y:S01]  /*0530*/  LDC.64 R6, c[0x0][0x380] ;  /* 0x0000e000ff067b82 */ /* 0x000e220000000a00 */
[----:B------:R-:W-:Y:S01]  /*0540*/  DADD R4, R4, R2 ;  /* 0x0000000004047229 */ /* 0x000fe20000000002 */
[----:B0-----:R-:W-:-:S04]  /*0550*/  IMAD.WIDE.U32 R6, R0, 0xc8000, R6 ;  /* 0x000c800000067825 */ /* 0x001fc800078e0006 */
[----:B------:R-:W-:-:S04]  /*0560*/  IMAD.WIDE.U32 R6, R12, 0xa00, R6 ;  /* 0x00000a000c067825 */ /* 0x000fc800078e0006 */
[----:B------:R-:W-:-:S05]  /*0570*/  IMAD.WIDE.U32 R6, R13, 0x8, R6 ;  /* 0x000000080d067825 */ /* 0x000fca00078e0006 */
[----:B------:R-:W-:Y:S01]  /*0580*/  STG.E.64 desc[UR4][R6.64], R4 ;  /* 0x0000000406007986 */ /* 0x000fe2000c101b04 */
[----:B------:R-:W-:Y:S05]  /*0590*/  EXIT ;  /* 0x000000000000794d */ /* 0x000fea0003800000 */
        .weak           $__internal_1_$__cuda_sm20_div_rn_f64_full
        .type           $__internal_1_$__cuda_sm20_div_rn_f64_full,@function
        .size           $__internal_1_$__cuda_sm20_div_rn_f64_full,(.L_x_17 - $__internal_1_$__cuda_sm20_div_rn_f64_full)
$__internal_1_$__cuda_sm20_div_rn_f64_full:
        /* <DEDUP_REMOVED lines=68> */
.L_x_11:
        /* <DEDUP_REMOVED lines=16> */
.L_x_14:
[----:B------:R-:W-:Y:S01]  /*0ae0*/  LOP3.LUT R15, R9, 0x80000, RZ, 0xfc, !PT ;  /* 0x00080000090f7812 */ /* 0x000fe200078efcff */
[----:B------:R-:W-:Y:S01]  /*0af0*/  IMAD.MOV.U32 R14, RZ, RZ, R8 ;  /* 0x000000ffff0e7224 */ /* 0x000fe200078e0008 */
[----:B------:R-:W-:Y:S06]  /*0b00*/  BRA `(.L_x_12) ;  /* 0x0000000000087947 */ /* 0x000fec0003800000 */
.L_x_13:
[----:B------:R-:W-:Y:S01]  /*0b10*/  LOP3.LUT R15, R3, 0x80000, RZ, 0xfc, !PT ;  /* 0x00080000030f7812 */ /* 0x000fe200078efcff */
[----:B------:R-:W-:-:S07]  /*0b20*/  IMAD.MOV.U32 R14, RZ, RZ, R2 ;  /* 0x000000ffff0e7224 */ /* 0x000fce00078e0002 */
.L_x_12:
[----:B------:R-:W-:Y:S05]  /*0b30*/  BSYNC.RECONVERGENT B1 ;  /* 0x0000000000017941 */ /* 0x000fea0003800200 */
.L_x_10:
[----:B------:R-:W-:Y:S02]  /*0b40*/  IMAD.MOV.U32 R17, RZ, RZ, 0x0 ;  /* 0x00000000ff117424 */ /* 0x000fe400078e00ff */
[----:B------:R-:W-:Y:S02]  /*0b50*/  IMAD.MOV.U32 R2, RZ, RZ, R14 ;  /* 0x000000ffff027224 */ /* 0x000fe400078e000e */
[----:B------:R-:W-:Y:S01]  /*0b60*/  IMAD.MOV.U32 R3, RZ, RZ, R15 ;  /* 0x000000ffff037224 */ /* 0x000fe200078e000f */
[----:B------:R-:W-:Y:S06]  /*0b70*/  RET.REL.NODEC R16 `(_Z9fastwave1PdS_S_S_iii) ;  /* 0xfffffff410207950 */ /* 0x000fec0003c3ffff */
.L_x_15:
        /* <DEDUP_REMOVED lines=16> */
.L_x_17:


//--------------------- .nv.shared.reserved.0     --------------------------
	.section	.nv.shared.reserved.0,"aw",@nobits
	.weak		__nv_reservedSMEM_offset_0_alias
	.size		__nv_reservedSMEM_offset_0_alias, 0, 64
	.other		__nv_reservedSMEM_offset_0_alias,@"STO_CUDA_RESERVED_SHARED STV_DEFAULT"
__nv_reservedSMEM_offset_0_alias:
	.zero		0
	.zero		64


//--------------------- .nv.constant0._Z9fastwave2PdS_S_S_iii --------------------------
	.section	.nv.constant0._Z9fastwave2PdS_S_S_iii,"a",@progbits
	.sectionflags	@""
	.align	4
.nv.constant0._Z9fastwave2PdS_S_S_iii:
	.zero		940


//--------------------- .nv.constant0._Z9fastwave1PdS_S_S_iii --------------------------
	.section	.nv.constant0._Z9fastwave1PdS_S_S_iii,"a",@progbits
	.sectionflags	@""
	.align	4
.nv.constant0._Z9fastwave1PdS_S_S_iii:
	.zero		940


//--------------------- SYMBOLS --------------------------

	.type		.nv.reservedSmem.offset0,@object
	.size		.nv.reservedSmem.offset0,0x4
